	.target	sm_90a

	.elftype	@"ET_EXEC"


//--------------------- .note.nv.tkinfo           --------------------------
	.section	.note.nv.tkinfo,"",@"SHT_NOTE"
	.sectionflags	@"SHF_NOTE_NV_TKINFO"
	.tkinfo
        /*0018*/ 	.word	0x00000002
        /*0030*/ 	.string	""
        /*0030*/ 	.string	"ptxas"
        /*0030*/ 	.string	"Cuda compilation tools, release 13.0, V13.0.88"
        /*0030*/ 	.string	"Build cuda_13.0.r13.0/compiler.36424714_0"
        /*0030*/ 	.string	"-arch sm_90a -m 64 "



//--------------------- .note.nv.cuinfo           --------------------------
	.section	.note.nv.cuinfo,"",@"SHT_NOTE"
	.sectionflags	@"SHF_NOTE_NV_CUINFO"
        /*0018*/ 	.short	0x0002
        /*001a*/ 	.short	0x005a
        /*001c*/ 	.short	0x0082
	.zero		2


//--------------------- .nv.info                  --------------------------
	.section	.nv.info,"",@"SHT_CUDA_INFO"
	.align	4


	//----- nvinfo : EIATTR_REGCOUNT
	.align		4
        /*0000*/ 	.byte	0x04, 0x2f
        /*0002*/ 	.short	(.L_20 - .L_19)
	.align		4
.L_19:
        /*0004*/ 	.word	index@(_ZN17fastertransformer18image_merge_kernelIfEEvPT_PKS1_iiii)
        /*0008*/ 	.word	0x00000013


	//----- nvinfo : EIATTR_FRAME_SIZE
	.align		4
.L_20:
        /*000c*/ 	.byte	0x04, 0x11
        /*000e*/ 	.short	(.L_22 - .L_21)
	.align		4
.L_21:
        /*0010*/ 	.word	index@(_ZN17fastertransformer18image_merge_kernelIfEEvPT_PKS1_iiii)
        /*0014*/ 	.word	0x00000000


	//----- nvinfo : EIATTR_REGCOUNT
	.align		4
.L_22:
        /*0018*/ 	.byte	0x04, 0x2f
        /*001a*/ 	.short	(.L_24 - .L_23)
	.align		4
.L_23:
        /*001c*/ 	.word	index@(_ZN17fastertransformer18image_merge_kernelI6__halfEEvPT_PKS2_iiii)
        /*0020*/ 	.word	0x00000013


	//----- nvinfo : EIATTR_FRAME_SIZE
	.align		4
.L_24:
        /*0024*/ 	.byte	0x04, 0x11
        /*0026*/ 	.short	(.L_26 - .L_25)
	.align		4
.L_25:
        /*0028*/ 	.word	index@(_ZN17fastertransformer18image_merge_kernelI6__halfEEvPT_PKS2_iiii)
        /*002c*/ 	.word	0x00000000


	//----- nvinfo : EIATTR_REGCOUNT
	.align		4
.L_26:
        /*0030*/ 	.byte	0x04, 0x2f
        /*0032*/ 	.short	(.L_28 - .L_27)
	.align		4
.L_27:
        /*0034*/ 	.word	index@(_ZN17fastertransformer24image_merge_col32_kernelIfEEvPaPKT_iiiiPKf)
        /*0038*/ 	.word	0x00000018


	//----- nvinfo : EIATTR_FRAME_SIZE
	.align		4
.L_28:
        /*003c*/ 	.byte	0x04, 0x11
        /*003e*/ 	.short	(.L_30 - .L_29)
	.align		4
.L_29:
        /*0040*/ 	.word	index@(_ZN17fastertransformer24image_merge_col32_kernelIfEEvPaPKT_iiiiPKf)
        /*0044*/ 	.word	0x00000000


	//----- nvinfo : EIATTR_REGCOUNT
	.align		4
.L_30:
        /*0048*/ 	.byte	0x04, 0x2f
        /*004a*/ 	.short	(.L_32 - .L_31)
	.align		4
.L_31:
        /*004c*/ 	.word	index@(_ZN17fastertransformer24image_merge_col32_kernelI6__halfEEvPaPKT_iiiiPKf)
        /*0050*/ 	.word	0x00000018


	//----- nvinfo : EIATTR_FRAME_SIZE
	.align		4
.L_32:
        /*0054*/ 	.byte	0x04, 0x11
        /*0056*/ 	.short	(.L_34 - .L_33)
	.align		4
.L_33:
        /*0058*/ 	.word	index@(_ZN17fastertransformer24image_merge_col32_kernelI6__halfEEvPaPKT_iiiiPKf)
        /*005c*/ 	.word	0x00000000


	//----- nvinfo : EIATTR_MIN_STACK_SIZE
	.align		4
.L_34:
        /*0060*/ 	.byte	0x04, 0x12
        /*0062*/ 	.short	(.L_36 - .L_35)
	.align		4
.L_35:
        /*0064*/ 	.word	index@(_ZN17fastertransformer24image_merge_col32_kernelI6__halfEEvPaPKT_iiiiPKf)
        /*0068*/ 	.word	0x00000000


	//----- nvinfo : EIATTR_MIN_STACK_SIZE
	.align		4
.L_36:
        /*006c*/ 	.byte	0x04, 0x12
        /*006e*/ 	.short	(.L_38 - .L_37)
	.align		4
.L_37:
        /*0070*/ 	.word	index@(_ZN17fastertransformer24image_merge_col32_kernelIfEEvPaPKT_iiiiPKf)
        /*0074*/ 	.word	0x00000000


	//----- nvinfo : EIATTR_MIN_STACK_SIZE
	.align		4
.L_38:
        /*0078*/ 	.byte	0x04, 0x12
        /*007a*/ 	.short	(.L_40 - .L_39)
	.align		4
.L_39:
        /*007c*/ 	.word	index@(_ZN17fastertransformer18image_merge_kernelI6__halfEEvPT_PKS2_iiii)
        /*0080*/ 	.word	0x00000000


	//----- nvinfo : EIATTR_MIN_STACK_SIZE
	.align		4
.L_40:
        /*0084*/ 	.byte	0x04, 0x12
        /*0086*/ 	.short	(.L_42 - .L_41)
	.align		4
.L_41:
        /*0088*/ 	.word	index@(_ZN17fastertransformer18image_merge_kernelIfEEvPT_PKS1_iiii)
        /*008c*/ 	.word	0x00000000
.L_42:


//--------------------- .nv.compat                --------------------------
	.section	.nv.compat,"",@"SHT_CUDA_COMPAT_INFO"
	.align	4
        /*0000*/ 	.byte	0x02, 0x09, 0x01, 0x00, 0x02, 0x02, 0x01, 0x00, 0x02, 0x05, 0x05, 0x00, 0x03, 0x07, 0x01, 0x01
        /*0010*/ 	.byte	0x02, 0x03, 0x00, 0x00, 0x02, 0x06, 0x01, 0x00, 0x04, 0x0b, 0x08, 0x00, 0x00, 0x00, 0x00, 0x00
        /*0020*/ 	.byte	0x00, 0x00, 0x00, 0x00


//--------------------- .nv.info._ZN17fastertransformer24image_merge_col32_kernelI6__halfEEvPaPKT_iiiiPKf --------------------------
	.section	.nv.info._ZN17fastertransformer24image_merge_col32_kernelI6__halfEEvPaPKT_iiiiPKf,"",@"SHT_CUDA_INFO"
	.sectionflags	@""
	.align	4


	//----- nvinfo : EIATTR_CUDA_API_VERSION
	.align		4
        /*0000*/ 	.byte	0x04, 0x37
        /*0002*/ 	.short	(.L_44 - .L_43)
.L_43:
        /*0004*/ 	.word	0x00000082


	//----- nvinfo : EIATTR_KPARAM_INFO
	.align		4
.L_44:
        /*0008*/ 	.byte	0x04, 0x17
        /*000a*/ 	.short	(.L_46 - .L_45)
.L_45:
        /*000c*/ 	.word	0x00000000
        /*0010*/ 	.short	0x0006
        /*0012*/ 	.short	0x0020
        /*0014*/ 	.byte	0x00, 0xf0, 0x21, 0x00


	//----- nvinfo : EIATTR_KPARAM_INFO
	.align		4
.L_46:
        /*0018*/ 	.byte	0x04, 0x17
        /*001a*/ 	.short	(.L_48 - .L_47)
.L_47:
        /*001c*/ 	.word	0x00000000
        /*0020*/ 	.short	0x0005
        /*0022*/ 	.short	0x001c
        /*0024*/ 	.byte	0x00, 0xf0, 0x11, 0x00


	//----- nvinfo : EIATTR_KPARAM_INFO
	.align		4
.L_48:
        /*0028*/ 	.byte	0x04, 0x17
        /*002a*/ 	.short	(.L_50 - .L_49)
.L_49:
        /*002c*/ 	.word	0x00000000
        /*0030*/ 	.short	0x0004
        /*0032*/ 	.short	0x0018
        /*0034*/ 	.byte	0x00, 0xf0, 0x11, 0x00


	//----- nvinfo : EIATTR_KPARAM_INFO
	.align		4
.L_50:
        /*0038*/ 	.byte	0x04, 0x17
        /*003a*/ 	.short	(.L_52 - .L_51)
.L_51:
        /*003c*/ 	.word	0x00000000
        /*0040*/ 	.short	0x0003
        /*0042*/ 	.short	0x0014
        /*0044*/ 	.byte	0x00, 0xf0, 0x11, 0x00


	//----- nvinfo : EIATTR_KPARAM_INFO
	.align		4
.L_52:
        /*0048*/ 	.byte	0x04, 0x17
        /*004a*/ 	.short	(.L_54 - .L_53)
.L_53:
        /*004c*/ 	.word	0x00000000
        /*0050*/ 	.short	0x0002
        /*0052*/ 	.short	0x0010
        /*0054*/ 	.byte	0x00, 0xf0, 0x11, 0x00


	//----- nvinfo : EIATTR_KPARAM_INFO
	.align		4
.L_54:
        /*0058*/ 	.byte	0x04, 0x17
        /*005a*/ 	.short	(.L_56 - .L_55)
.L_55:
        /*005c*/ 	.word	0x00000000
        /*0060*/ 	.short	0x0001
        /*0062*/ 	.short	0x0008
        /*0064*/ 	.byte	0x00, 0xf0, 0x21, 0x00


	//----- nvinfo : EIATTR_KPARAM_INFO
	.align		4
.L_56:
        /*0068*/ 	.byte	0x04, 0x17
        /*006a*/ 	.short	(.L_58 - .L_57)
.L_57:
        /*006c*/ 	.word	0x00000000
        /*0070*/ 	.short	0x0000
        /*0072*/ 	.short	0x0000
        /*0074*/ 	.byte	0x00, 0xf0, 0x21, 0x00


	//----- nvinfo : EIATTR_SPARSE_MMA_MASK
	.align		4
.L_58:
        /*0078*/ 	.byte	0x03, 0x50
        /*007a*/ 	.short	0x0000


	//----- nvinfo : EIATTR_MAXREG_COUNT
	.align		4
        /*007c*/ 	.byte	0x03, 0x1b
        /*007e*/ 	.short	0x00ff


	//----- nvinfo : EIATTR_MERCURY_ISA_VERSION
	.align		4
        /*0080*/ 	.byte	0x03, 0x5f
        /*0082*/ 	.short	0x0101


	//----- nvinfo : EIATTR_EXIT_INSTR_OFFSETS
	.align		4
        /*0084*/ 	.byte	0x04, 0x1c
        /*0086*/ 	.short	(.L_60 - .L_59)


	//   ....[0]....
.L_59:
        /*0088*/ 	.word	0x00000040


	//   ....[1]....
        /*008c*/ 	.word	0x00000500


	//----- nvinfo : EIATTR_CRS_STACK_SIZE
	.align		4
.L_60:
        /*0090*/ 	.byte	0x04, 0x1e
        /*0092*/ 	.short	(.L_62 - .L_61)
.L_61:
        /*0094*/ 	.word	0x00000000


	//----- nvinfo : EIATTR_CBANK_PARAM_SIZE
	.align		4
.L_62:
        /*0098*/ 	.byte	0x03, 0x19
        /*009a*/ 	.short	0x0028


	//----- nvinfo : EIATTR_PARAM_CBANK
	.align		4
        /*009c*/ 	.byte	0x04, 0x0a
        /*009e*/ 	.short	(.L_64 - .L_63)
	.align		4
.L_63:
        /*00a0*/ 	.word	index@(.nv.constant0._ZN17fastertransformer24image_merge_col32_kernelI6__halfEEvPaPKT_iiiiPKf)
        /*00a4*/ 	.short	0x0210
        /*00a6*/ 	.short	0x0028


	//----- nvinfo : EIATTR_SW_WAR
	.align		4
.L_64:
        /*00a8*/ 	.byte	0x04, 0x36
        /*00aa*/ 	.short	(.L_66 - .L_65)
.L_65:
        /*00ac*/ 	.word	0x00000008
.L_66:


//--------------------- .nv.info._ZN17fastertransformer24image_merge_col32_kernelIfEEvPaPKT_iiiiPKf --------------------------
	.section	.nv.info._ZN17fastertransformer24image_merge_col32_kernelIfEEvPaPKT_iiiiPKf,"",@"SHT_CUDA_INFO"
	.sectionflags	@""
	.align	4


	//----- nvinfo : EIATTR_CUDA_API_VERSION
	.align		4
        /*0000*/ 	.byte	0x04, 0x37
        /*0002*/ 	.short	(.L_68 - .L_67)
.L_67:
        /*0004*/ 	.word	0x00000082


	//----- nvinfo : EIATTR_KPARAM_INFO
	.align		4
.L_68:
        /*0008*/ 	.byte	0x04, 0x17
        /*000a*/ 	.short	(.L_70 - .L_69)
.L_69:
        /*000c*/ 	.word	0x00000000
        /*0010*/ 	.short	0x0006
        /*0012*/ 	.short	0x0020
        /*0014*/ 	.byte	0x00, 0xf0, 0x21, 0x00


	//----- nvinfo : EIATTR_KPARAM_INFO
	.align		4
.L_70:
        /*0018*/ 	.byte	0x04, 0x17
        /*001a*/ 	.short	(.L_72 - .L_71)
.L_71:
        /*001c*/ 	.word	0x00000000
        /*0020*/ 	.short	0x0005
        /*0022*/ 	.short	0x001c
        /*0024*/ 	.byte	0x00, 0xf0, 0x11, 0x00


	//----- nvinfo : EIATTR_KPARAM_INFO
	.align		4
.L_72:
        /*0028*/ 	.byte	0x04, 0x17
        /*002a*/ 	.short	(.L_74 - .L_73)
.L_73:
        /*002c*/ 	.word	0x00000000
        /*0030*/ 	.short	0x0004
        /*0032*/ 	.short	0x0018
        /*0034*/ 	.byte	0x00, 0xf0, 0x11, 0x00


	//----- nvinfo : EIATTR_KPARAM_INFO
	.align		4
.L_74:
        /*0038*/ 	.byte	0x04, 0x17
        /*003a*/ 	.short	(.L_76 - .L_75)
.L_75:
        /*003c*/ 	.word	0x00000000
        /*0040*/ 	.short	0x0003
        /*0042*/ 	.short	0x0014
        /*0044*/ 	.byte	0x00, 0xf0, 0x11, 0x00


	//----- nvinfo : EIATTR_KPARAM_INFO
	.align		4
.L_76:
        /*0048*/ 	.byte	0x04, 0x17
        /*004a*/ 	.short	(.L_78 - .L_77)
.L_77:
        /*004c*/ 	.word	0x00000000
        /*0050*/ 	.short	0x0002
        /*0052*/ 	.short	0x0010
        /*0054*/ 	.byte	0x00, 0xf0, 0x11, 0x00


	//----- nvinfo : EIATTR_KPARAM_INFO
	.align		4
.L_78:
        /*0058*/ 	.byte	0x04, 0x17
        /*005a*/ 	.short	(.L_80 - .L_79)
.L_79:
        /*005c*/ 	.word	0x00000000
        /*0060*/ 	.short	0x0001
        /*0062*/ 	.short	0x0008
        /*0064*/ 	.byte	0x00, 0xf0, 0x21, 0x00


	//----- nvinfo : EIATTR_KPARAM_INFO
	.align		4
.L_80:
        /*0068*/ 	.byte	0x04, 0x17
        /*006a*/ 	.short	(.L_82 - .L_81)
.L_81:
        /*006c*/ 	.word	0x00000000
        /*0070*/ 	.short	0x0000
        /*0072*/ 	.short	0x0000
        /*0074*/ 	.byte	0x00, 0xf0, 0x21, 0x00


	//----- nvinfo : EIATTR_SPARSE_MMA_MASK
	.align		4
.L_82:
        /*0078*/ 	.byte	0x03, 0x50
        /*007a*/ 	.short	0x0000


	//----- nvinfo : EIATTR_MAXREG_COUNT
	.align		4
        /*007c*/ 	.byte	0x03, 0x1b
        /*007e*/ 	.short	0x00ff


	//----- nvinfo : EIATTR_MERCURY_ISA_VERSION
	.align		4
        /*0080*/ 	.byte	0x03, 0x5f
        /*0082*/ 	.short	0x0101


	//----- nvinfo : EIATTR_EXIT_INSTR_OFFSETS
	.align		4
        /*0084*/ 	.byte	0x04, 0x1c
        /*0086*/ 	.short	(.L_84 - .L_83)


	//   ....[0]....
.L_83:
        /*0088*/ 	.word	0x00000040


	//   ....[1]....
        /*008c*/ 	.word	0x000004f0


	//----- nvinfo : EIATTR_CRS_STACK_SIZE
	.align		4
.L_84:
        /*0090*/ 	.byte	0x04, 0x1e
        /*0092*/ 	.short	(.L_86 - .L_85)
.L_85:
        /*0094*/ 	.word	0x00000000


	//----- nvinfo : EIATTR_CBANK_PARAM_SIZE
	.align		4
.L_86:
        /*0098*/ 	.byte	0x03, 0x19
        /*009a*/ 	.short	0x0028


	//----- nvinfo : EIATTR_PARAM_CBANK
	.align		4
        /*009c*/ 	.byte	0x04, 0x0a
        /*009e*/ 	.short	(.L_88 - .L_87)
	.align		4
.L_87:
        /*00a0*/ 	.word	index@(.nv.constant0._ZN17fastertransformer24image_merge_col32_kernelIfEEvPaPKT_iiiiPKf)
        /*00a4*/ 	.short	0x0210
        /*00a6*/ 	.short	0x0028


	//----- nvinfo : EIATTR_SW_WAR
	.align		4
.L_88:
        /*00a8*/ 	.byte	0x04, 0x36
        /*00aa*/ 	.short	(.L_90 - .L_89)
.L_89:
        /*00ac*/ 	.word	0x00000008
.L_90:


//--------------------- .nv.info._ZN17fastertransformer18image_merge_kernelI6__halfEEvPT_PKS2_iiii --------------------------
	.section	.nv.info._ZN17fastertransformer18image_merge_kernelI6__halfEEvPT_PKS2_iiii,"",@"SHT_CUDA_INFO"
	.sectionflags	@""
	.align	4


	//----- nvinfo : EIATTR_CUDA_API_VERSION
	.align		4
        /*0000*/ 	.byte	0x04, 0x37
        /*0002*/ 	.short	(.L_92 - .L_91)
.L_91:
        /*0004*/ 	.word	0x00000082


	//----- nvinfo : EIATTR_KPARAM_INFO
	.align		4
.L_92:
        /*0008*/ 	.byte	0x04, 0x17
        /*000a*/ 	.short	(.L_94 - .L_93)
.L_93:
        /*000c*/ 	.word	0x00000000
        /*0010*/ 	.short	0x0005
        /*0012*/ 	.short	0x001c
        /*0014*/ 	.byte	0x00, 0xf0, 0x11, 0x00


	//----- nvinfo : EIATTR_KPARAM_INFO
	.align		4
.L_94:
        /*0018*/ 	.byte	0x04, 0x17
        /*001a*/ 	.short	(.L_96 - .L_95)
.L_95:
        /*001c*/ 	.word	0x00000000
        /*0020*/ 	.short	0x0004
        /*0022*/ 	.short	0x0018
        /*0024*/ 	.byte	0x00, 0xf0, 0x11, 0x00


	//----- nvinfo : EIATTR_KPARAM_INFO
	.align		4
.L_96:
        /*0028*/ 	.byte	0x04, 0x17
        /*002a*/ 	.short	(.L_98 - .L_97)
.L_97:
        /*002c*/ 	.word	0x00000000
        /*0030*/ 	.short	0x0003
        /*0032*/ 	.short	0x0014
        /*0034*/ 	.byte	0x00, 0xf0, 0x11, 0x00


	//----- nvinfo : EIATTR_KPARAM_INFO
	.align		4
.L_98:
        /*0038*/ 	.byte	0x04, 0x17
        /*003a*/ 	.short	(.L_100 - .L_99)
.L_99:
        /*003c*/ 	.word	0x00000000
        /*0040*/ 	.short	0x0002
        /*0042*/ 	.short	0x0010
        /*0044*/ 	.byte	0x00, 0xf0, 0x11, 0x00


	//----- nvinfo : EIATTR_KPARAM_INFO
	.align		4
.L_100:
        /*0048*/ 	.byte	0x04, 0x17
        /*004a*/ 	.short	(.L_102 - .L_101)
.L_101:
        /*004c*/ 	.word	0x00000000
        /*0050*/ 	.short	0x0001
        /*0052*/ 	.short	0x0008
        /*0054*/ 	.byte	0x00, 0xf0, 0x21, 0x00


	//----- nvinfo : EIATTR_KPARAM_INFO
	.align		4
.L_102:
        /*0058*/ 	.byte	0x04, 0x17
        /*005a*/ 	.short	(.L_104 - .L_103)
.L_103:
        /*005c*/ 	.word	0x00000000
        /*0060*/ 	.short	0x0000
        /*0062*/ 	.short	0x0000
        /*0064*/ 	.byte	0x00, 0xf0, 0x21, 0x00


	//----- nvinfo : EIATTR_SPARSE_MMA_MASK
	.align		4
.L_104:
        /*0068*/ 	.byte	0x03, 0x50
        /*006a*/ 	.short	0x0000


	//----- nvinfo : EIATTR_MAXREG_COUNT
	.align		4
        /*006c*/ 	.byte	0x03, 0x1b
        /*006e*/ 	.short	0x00ff


	//----- nvinfo : EIATTR_MERCURY_ISA_VERSION
	.align		4
        /*0070*/ 	.byte	0x03, 0x5f
        /*0072*/ 	.short	0x0101


	//----- nvinfo : EIATTR_EXIT_INSTR_OFFSETS
	.align		4
        /*0074*/ 	.byte	0x04, 0x1c
        /*0076*/ 	.short	(.L_106 - .L_105)


	//   ....[0]....
.L_105:
        /*0078*/ 	.word	0x00000070


	//   ....[1]....
        /*007c*/ 	.word	0x00000510


	//----- nvinfo : EIATTR_CRS_STACK_SIZE
	.align		4
.L_106:
        /*0080*/ 	.byte	0x04, 0x1e
        /*0082*/ 	.short	(.L_108 - .L_107)
.L_107:
        /*0084*/ 	.word	0x00000000


	//----- nvinfo : EIATTR_CBANK_PARAM_SIZE
	.align		4
.L_108:
        /*0088*/ 	.byte	0x03, 0x19
        /*008a*/ 	.short	0x0020


	//----- nvinfo : EIATTR_PARAM_CBANK
	.align		4
        /*008c*/ 	.byte	0x04, 0x0a
        /*008e*/ 	.short	(.L_110 - .L_109)
	.align		4
.L_109:
        /*0090*/ 	.word	index@(.nv.constant0._ZN17fastertransformer18image_merge_kernelI6__halfEEvPT_PKS2_iiii)
        /*0094*/ 	.short	0x0210
        /*0096*/ 	.short	0x0020


	//----- nvinfo : EIATTR_SW_WAR
	.align		4
.L_110:
        /*0098*/ 	.byte	0x04, 0x36
        /*009a*/ 	.short	(.L_112 - .L_111)
.L_111:
        /*009c*/ 	.word	0x00000008
.L_112:


//--------------------- .nv.info._ZN17fastertransformer18image_merge_kernelIfEEvPT_PKS1_iiii --------------------------
	.section	.nv.info._ZN17fastertransformer18image_merge_kernelIfEEvPT_PKS1_iiii,"",@"SHT_CUDA_INFO"
	.sectionflags	@""
	.align	4


	//----- nvinfo : EIATTR_CUDA_API_VERSION
	.align		4
        /*0000*/ 	.byte	0x04, 0x37
        /*0002*/ 	.short	(.L_114 - .L_113)
.L_113:
        /*0004*/ 	.word	0x00000082


	//----- nvinfo : EIATTR_KPARAM_INFO
	.align		4
.L_114:
        /*0008*/ 	.byte	0x04, 0x17
        /*000a*/ 	.short	(.L_116 - .L_115)
.L_115:
        /*000c*/ 	.word	0x00000000
        /*0010*/ 	.short	0x0005
        /*0012*/ 	.short	0x001c
        /*0014*/ 	.byte	0x00, 0xf0, 0x11, 0x00


	//----- nvinfo : EIATTR_KPARAM_INFO
	.align		4
.L_116:
        /*0018*/ 	.byte	0x04, 0x17
        /*001a*/ 	.short	(.L_118 - .L_117)
.L_117:
        /*001c*/ 	.word	0x00000000
        /*0020*/ 	.short	0x0004
        /*0022*/ 	.short	0x0018
        /*0024*/ 	.byte	0x00, 0xf0, 0x11, 0x00


	//----- nvinfo : EIATTR_KPARAM_INFO
	.align		4
.L_118:
        /*0028*/ 	.byte	0x04, 0x17
        /*002a*/ 	.short	(.L_120 - .L_119)
.L_119:
        /*002c*/ 	.word	0x00000000
        /*0030*/ 	.short	0x0003
        /*0032*/ 	.short	0x0014
        /*0034*/ 	.byte	0x00, 0xf0, 0x11, 0x00


	//----- nvinfo : EIATTR_KPARAM_INFO
	.align		4
.L_120:
        /*0038*/ 	.byte	0x04, 0x17
        /*003a*/ 	.short	(.L_122 - .L_121)
.L_121:
        /*003c*/ 	.word	0x00000000
        /*0040*/ 	.short	0x0002
        /*0042*/ 	.short	0x0010
        /*0044*/ 	.byte	0x00, 0xf0, 0x11, 0x00


	//----- nvinfo : EIATTR_KPARAM_INFO
	.align		4
.L_122:
        /*0048*/ 	.byte	0x04, 0x17
        /*004a*/ 	.short	(.L_124 - .L_123)
.L_123:
        /*004c*/ 	.word	0x00000000
        /*0050*/ 	.short	0x0001
        /*0052*/ 	.short	0x0008
        /*0054*/ 	.byte	0x00, 0xf0, 0x21, 0x00


	//----- nvinfo : EIATTR_KPARAM_INFO
	.align		4
.L_124:
        /*0058*/ 	.byte	0x04, 0x17
        /*005a*/ 	.short	(.L_126 - .L_125)
.L_125:
        /*005c*/ 	.word	0x00000000
        /*0060*/ 	.short	0x0000
        /*0062*/ 	.short	0x0000
        /*0064*/ 	.byte	0x00, 0xf0, 0x21, 0x00


	//----- nvinfo : EIATTR_SPARSE_MMA_MASK
	.align		4
.L_126:
        /*0068*/ 	.byte	0x03, 0x50
        /*006a*/ 	.short	0x0000


	//----- nvinfo : EIATTR_MAXREG_COUNT
	.align		4
        /*006c*/ 	.byte	0x03, 0x1b
        /*006e*/ 	.short	0x00ff


	//----- nvinfo : EIATTR_MERCURY_ISA_VERSION
	.align		4
        /*0070*/ 	.byte	0x03, 0x5f
        /*0072*/ 	.short	0x0101


	//----- nvinfo : EIATTR_EXIT_INSTR_OFFSETS
	.align		4
        /*0074*/ 	.byte	0x04, 0x1c
        /*0076*/ 	.short	(.L_128 - .L_127)


	//   ....[0]....
.L_127:
        /*0078*/ 	.word	0x00000070


	//   ....[1]....
        /*007c*/ 	.word	0x00000510


	//----- nvinfo : EIATTR_CRS_STACK_SIZE
	.align		4
.L_128:
        /*0080*/ 	.byte	0x04, 0x1e
        /*0082*/ 	.short	(.L_130 - .L_129)
.L_129:
        /*0084*/ 	.word	0x00000000


	//----- nvinfo : EIATTR_CBANK_PARAM_SIZE
	.align		4
.L_130:
        /*0088*/ 	.byte	0x03, 0x19
        /*008a*/ 	.short	0x0020


	//----- nvinfo : EIATTR_PARAM_CBANK
	.align		4
        /*008c*/ 	.byte	0x04, 0x0a
        /*008e*/ 	.short	(.L_132 - .L_131)
	.align		4
.L_131:
        /*0090*/ 	.word	index@(.nv.constant0._ZN17fastertransformer18image_merge_kernelIfEEvPT_PKS1_iiii)
        /*0094*/ 	.short	0x0210
        /*0096*/ 	.short	0x0020


	//----- nvinfo : EIATTR_SW_WAR
	.align		4
.L_132:
        /*0098*/ 	.byte	0x04, 0x36
        /*009a*/ 	.short	(.L_134 - .L_133)
.L_133:
        /*009c*/ 	.word	0x00000008
.L_134:


//--------------------- .nv.callgraph             --------------------------
	.section	.nv.callgraph,"",@"SHT_CUDA_CALLGRAPH"
	.align	4
	.sectionentsize	8
	.align		4
        /*0000*/ 	.word	0x00000000
	.align		4
        /*0004*/ 	.word	0xffffffff
	.align		4
        /*0008*/ 	.word	0x00000000
	.align		4
        /*000c*/ 	.word	0xfffffffe
	.align		4
        /*0010*/ 	.word	0x00000000
	.align		4
        /*0014*/ 	.word	0xfffffffd
	.align		4
        /*0018*/ 	.word	0x00000000
	.align		4
        /*001c*/ 	.word	0xfffffffc


//--------------------- .nv.constant4             --------------------------
	.section	.nv.constant4,"a",@progbits
	.align	8
	.align		8
.nv.constant4:
        /*0000*/ 	.dword	precalc_xorwow_matrix
	.align		8
        /*0008*/ 	.dword	precalc_xorwow_offset_matrix
	.align		8
        /*0010*/ 	.dword	mrg32k3aM1
	.align		8
        /*0018*/ 	.dword	mrg32k3aM2
	.align		8
        /*0020*/ 	.dword	mrg32k3aM1SubSeq
	.align		8
        /*0028*/ 	.dword	mrg32k3aM2SubSeq
	.align		8
        /*0030*/ 	.dword	mrg32k3aM1Seq
	.align		8
        /*0038*/ 	.dword	mrg32k3aM2Seq
	.align		8
        /*0040*/ 	.dword	_ZN58_INTERNAL_35271a8f_22_image_merge_kernels_cu_a414aec0_31884cuda3std3__460_GLOBAL__N__35271a8f_22_image_merge_kernels_cu_a414aec0_31886ignoreE
	.align		8
        /*0048*/ 	.dword	_ZN58_INTERNAL_35271a8f_22_image_merge_kernels_cu_a414aec0_31884cuda3std3__45__cpo5beginE
	.align		8
        /*0050*/ 	.dword	_ZN58_INTERNAL_35271a8f_22_image_merge_kernels_cu_a414aec0_31884cuda3std3__45__cpo3endE
	.align		8
        /*0058*/ 	.dword	_ZN58_INTERNAL_35271a8f_22_image_merge_kernels_cu_a414aec0_31884cuda3std3__45__cpo6cbeginE
	.align		8
        /*0060*/ 	.dword	_ZN58_INTERNAL_35271a8f_22_image_merge_kernels_cu_a414aec0_31884cuda3std3__45__cpo4cendE
	.align		8
        /*0068*/ 	.dword	_ZN58_INTERNAL_35271a8f_22_image_merge_kernels_cu_a414aec0_31884cuda3std3__419piecewise_constructE
	.align		8
        /*0070*/ 	.dword	_ZN58_INTERNAL_35271a8f_22_image_merge_kernels_cu_a414aec0_31884cuda3std3__48in_placeE
	.align		8
        /*0078*/ 	.dword	_ZN58_INTERNAL_35271a8f_22_image_merge_kernels_cu_a414aec0_31884cuda3std6ranges3__45__cpo4swapE
	.align		8
        /*0080*/ 	.dword	_ZN58_INTERNAL_35271a8f_22_image_merge_kernels_cu_a414aec0_31884cuda3std6ranges3__45__cpo9iter_moveE
	.align		8
        /*0088*/ 	.dword	_ZN58_INTERNAL_35271a8f_22_image_merge_kernels_cu_a414aec0_31884cuda3std6ranges3__45__cpo7advanceE


//--------------------- .nv.constant3             --------------------------
	.section	.nv.constant3,"a",@progbits
	.align	8
.nv.constant3:
	.type		__cr_lgamma_table,@object
	.size		__cr_lgamma_table,(.L_8 - __cr_lgamma_table)
__cr_lgamma_table:
        /*0000*/ 	.byte	0x00, 0x00, 0x00, 0x00, 0x00, 0x00, 0x00, 0x00, 0x00, 0x00, 0x00, 0x00, 0x00, 0x00, 0x00, 0x00
        /*0010*/ 	.byte	0xef, 0x39, 0xfa, 0xfe, 0x42, 0x2e, 0xe6, 0x3f, 0x02, 0x20, 0x2a, 0xfa, 0x0b, 0xab, 0xfc, 0x3f
        /*0020*/ 	.byte	0xf9, 0x2c, 0x92, 0x7c, 0xa7, 0x6c, 0x09, 0x40, 0xc9, 0x79, 0x44, 0x3c, 0x64, 0x26, 0x13, 0x40
        /*0030*/ 	.byte	0xca, 0x01, 0xcf, 0x3a, 0x27, 0x51, 0x1a, 0x40, 0x30, 0xcc, 0x2d, 0xf3, 0xe1, 0x0c, 0x21, 0x40
        /*0040*/ 	.byte	0x0d, 0xb7, 0xfc, 0x82, 0x8e, 0x35, 0x25, 0x40
.L_8:


//--------------------- .text._ZN17fastertransformer24image_merge_col32_kernelI6__halfEEvPaPKT_iiiiPKf --------------------------
	.section	.text._ZN17fastertransformer24image_merge_col32_kernelI6__halfEEvPaPKT_iiiiPKf,"ax",@progbits
	.align	128
        .global         _ZN17fastertransformer24image_merge_col32_kernelI6__halfEEvPaPKT_iiiiPKf
        .type           _ZN17fastertransformer24image_merge_col32_kernelI6__halfEEvPaPKT_iiiiPKf,@function
        .size           _ZN17fastertransformer24image_merge_col32_kernelI6__halfEEvPaPKT_iiiiPKf,(.L_x_8 - _ZN17fastertransformer24image_merge_col32_kernelI6__halfEEvPaPKT_iiiiPKf)
        .other          _ZN17fastertransformer24image_merge_col32_kernelI6__halfEEvPaPKT_iiiiPKf,@"STO_CUDA_ENTRY STV_DEFAULT"
_ZN17fastertransformer24image_merge_col32_kernelI6__halfEEvPaPKT_iiiiPKf:
.text._ZN17fastertransformer24image_merge_col32_kernelI6__halfEEvPaPKT_iiiiPKf:
[----:B------:R-:W-:Y:S01]  /*0000*/  LDC R1, c[0x0][0x28] ;  /* 0x00000a00ff017b82 */ /* 0x000fe20000000800 */
[----:B------:R-:W0:Y:S07]  /*0010*/  S2R R14, SR_TID.X ;  /* 0x00000000000e7919 */ /* 0x000e2e0000002100 */
[----:B------:R-:W0:Y:S02]  /*0020*/  LDC.64 R4, c[0x0][0x228] ;  /* 0x00008a00ff047b82 */ /* 0x000e240000000a00 */
[----:B0-----:R-:W-:-:S13]  /*0030*/  ISETP.GE.AND P0, PT, R14, R5, PT ;  /* 0x000000050e00720c */ /* 0x001fda0003f06270 */
[----:B------:R-:W-:Y:S05]  /*0040*/  @P0 EXIT ;  /* 0x000000000000094d */ /* 0x000fea0003800000 */
[----:B------:R-:W-:Y:S01]  /*0050*/  SHF.R.S32.HI R5, RZ, 0x2, R5 ;  /* 0x00000002ff057819 */ /* 0x000fe20000011405 */
[----:B------:R-:W0:Y:S01]  /*0060*/  S2R R8, SR_CTAID.Z ;  /* 0x0000000000087919 */ /* 0x000e220000002700 */
[----:B------:R-:W1:Y:S01]  /*0070*/  LDC.64 R2, c[0x0][0x230] ;  /* 0x00008c00ff027b82 */ /* 0x000e620000000a00 */
[----:B------:R-:W-:Y:S01]  /*0080*/  ULDC.64 UR4, c[0x0][0x220] ;  /* 0x0000880000047ab9 */ /* 0x000fe20000000a00 */
[----:B------:R-:W-:Y:S01]  /*0090*/  IABS R6, R5 ;  /* 0x0000000500067213 */ /* 0x000fe20000000000 */
[----:B------:R-:W2:Y:S01]  /*00a0*/  S2R R7, SR_CTAID.Y ;  /* 0x0000000000077919 */ /* 0x000ea20000002600 */
[----:B------:R-:W-:Y:S01]  /*00b0*/  ULDC.64 UR6, c[0x0][0x208] ;  /* 0x0000820000067ab9 */ /* 0x000fe20000000a00 */
[----:B------:R-:W-:Y:S01]  /*00c0*/  ULDC.64 UR10, c[0x0][0x228] ;  /* 0x00008a00000a7ab9 */ /* 0x000fe20000000a00 */
[----:B------:R-:W3:Y:S01]  /*00d0*/  I2F.RP R12, R6 ;  /* 0x00000006000c7306 */ /* 0x000ee20000209400 */
[----:B------:R-:W4:Y:S01]  /*00e0*/  S2R R9, SR_CTAID.X ;  /* 0x0000000000097919 */ /* 0x000f220000002500 */
[----:B------:R-:W-:-:S06]  /*00f0*/  ULDC.64 UR8, c[0x0][0x210] ;  /* 0x0000840000087ab9 */ /* 0x000fcc0000000a00 */
[----:B---3--:R-:W3:Y:S01]  /*0100*/  MUFU.RCP R12, R12 ;  /* 0x0000000c000c7308 */ /* 0x008ee20000001000 */
[----:B------:R-:W-:Y:S01]  /*0110*/  UIMAD UR4, UR4, UR5, URZ ;  /* 0x00000005040472a4 */ /* 0x000fe2000f8e023f */
[----:B-1----:R1:W5:Y:S01]  /*0120*/  LDG.E.CONSTANT R0, desc[UR6][R2.64] ;  /* 0x0000000602007981 */ /* 0x002362000c1e9900 */
[----:B------:R-:W-:Y:S01]  /*0130*/  ISETP.NE.AND P0, PT, R5, RZ, PT ;  /* 0x000000ff0500720c */ /* 0x000fe20003f05270 */
[----:B0-----:R-:W-:Y:S01]  /*0140*/  IMAD R8, R8, UR5, RZ ;  /* 0x0000000508087c24 */ /* 0x001fe2000f8e02ff */
[----:B-1----:R-:W0:Y:S03]  /*0150*/  LDC.64 R2, c[0x0][0x218] ;  /* 0x00008600ff027b82 */ /* 0x002e260000000a00 */
[----:B--2---:R-:W-:Y:S02]  /*0160*/  IMAD.IADD R10, R8, 0x1, R7 ;  /* 0x00000001080a7824 */ /* 0x004fe400078e0207 */
[----:B---3--:R-:W-:-:S02]  /*0170*/  VIADD R11, R12, 0xffffffe ;  /* 0x0ffffffe0c0b7836 */ /* 0x008fc40000000000 */
[----:B------:R-:W-:Y:S01]  /*0180*/  IMAD R12, R4, UR4, RZ ;  /* 0x00000004040c7c24 */ /* 0x000fe2000f8e02ff */
[----:B------:R-:W-:Y:S01]  /*0190*/  ULDC UR4, c[0x0][0x0] ;  /* 0x0000000000047ab9 */ /* 0x000fe20000000800 */
[----:B----4-:R-:W-:Y:S01]  /*01a0*/  IMAD R4, R10, R4, R9 ;  /* 0x000000040a047224 */ /* 0x010fe200078e0209 */
[----:B------:R-:W-:Y:S01]  /*01b0*/  HFMA2.MMA R10, -RZ, RZ, 0, 0 ;  /* 0x00000000ff0a7435 */ /* 0x000fe200000001ff */
[----:B------:R-:W1:Y:S02]  /*01c0*/  F2I.FTZ.U32.TRUNC.NTZ R11, R11 ;  /* 0x0000000b000b7305 */ /* 0x000e64000021f000 */
[----:B-1----:R-:W-:-:S04]  /*01d0*/  IMAD.MOV R13, RZ, RZ, -R11 ;  /* 0x000000ffff0d7224 */ /* 0x002fc800078e0a0b */
[----:B------:R-:W-:-:S04]  /*01e0*/  IMAD R13, R13, R6, RZ ;  /* 0x000000060d0d7224 */ /* 0x000fc800078e02ff */
[----:B------:R-:W-:Y:S01]  /*01f0*/  IMAD.HI.U32 R10, R11, R13, R10 ;  /* 0x0000000d0b0a7227 */ /* 0x000fe200078e000a */
[----:B------:R-:W-:-:S03]  /*0200*/  LOP3.LUT R13, RZ, R5, RZ, 0x33, !PT ;  /* 0x00000005ff0d7212 */ /* 0x000fc600078e33ff */
[----:B------:R-:W-:-:S05]  /*0210*/  IMAD.SHL.U32 R11, R12, 0x4, RZ ;  /* 0x000000040c0b7824 */ /* 0x000fca00078e00ff */
[----:B------:R-:W-:-:S07]  /*0220*/  SHF.R.S32.HI R12, RZ, 0x2, R11 ;  /* 0x00000002ff0c7819 */ /* 0x000fce000001140b */
.L_x_0:
[----:B-1----:R-:W-:Y:S02]  /*0230*/  IABS R15, R5 ;  /* 0x00000005000f7213 */ /* 0x002fe40000000000 */
[----:B------:R-:W-:-:S03]  /*0240*/  IABS R17, R14 ;  /* 0x0000000e00117213 */ /* 0x000fc60000000000 */
[----:B------:R-:W-:Y:S02]  /*0250*/  IMAD.MOV R16, RZ, RZ, -R15 ;  /* 0x000000ffff107224 */ /* 0x000fe400078e0a0f */
[----:B------:R-:W-:-:S04]  /*0260*/  IMAD.HI.U32 R15, R10, R17, RZ ;  /* 0x000000110a0f7227 */ /* 0x000fc800078e00ff */
[----:B------:R-:W-:Y:S01]  /*0270*/  IMAD R17, R15, R16, R17 ;  /* 0x000000100f117224 */ /* 0x000fe200078e0211 */
[----:B------:R-:W-:-:S04]  /*0280*/  IABS R16, R5 ;  /* 0x0000000500107213 */ /* 0x000fc80000000000 */
[----:B------:R-:W-:-:S13]  /*0290*/  ISETP.GT.U32.AND P2, PT, R6, R17, PT ;  /* 0x000000110600720c */ /* 0x000fda0003f44070 */
[----:B------:R-:W-:Y:S01]  /*02a0*/  @!P2 IADD3 R17, R17, -R16, RZ ;  /* 0x800000101111a210 */ /* 0x000fe20007ffe0ff */
[----:B------:R-:W-:Y:S01]  /*02b0*/  @!P2 VIADD R15, R15, 0x1 ;  /* 0x000000010f0fa836 */ /* 0x000fe20000000000 */
[----:B------:R-:W-:Y:S02]  /*02c0*/  LOP3.LUT R16, R14, R5, RZ, 0x3c, !PT ;  /* 0x000000050e107212 */ /* 0x000fe400078e3cff */
[----:B------:R-:W-:Y:S02]  /*02d0*/  ISETP.GE.U32.AND P1, PT, R17, R6, PT ;  /* 0x000000061100720c */ /* 0x000fe40003f26070 */
[----:B------:R-:W-:-:S11]  /*02e0*/  ISETP.GE.AND P3, PT, R16, RZ, PT ;  /* 0x000000ff1000720c */ /* 0x000fd60003f66270 */
[----:B------:R-:W-:-:S05]  /*02f0*/  @P1 VIADD R15, R15, 0x1 ;  /* 0x000000010f0f1836 */ /* 0x000fca0000000000 */
[----:B------:R-:W-:-:S04]  /*0300*/  @!P3 IADD3 R15, -R15, RZ, RZ ;  /* 0x000000ff0f0fb210 */ /* 0x000fc80007ffe1ff */
[----:B------:R-:W-:-:S04]  /*0310*/  SEL R15, R13, R15, !P0 ;  /* 0x0000000f0d0f7207 */ /* 0x000fc80004000000 */
[----:B------:R-:W-:Y:S01]  /*0320*/  LEA.HI R16, R15, R15, RZ, 0x1 ;  /* 0x0000000f0f107211 */ /* 0x000fe200078f08ff */
[----:B------:R-:W-:-:S03]  /*0330*/  IMAD.MOV R17, RZ, RZ, -R15 ;  /* 0x000000ffff117224 */ /* 0x000fc600078e0a0f */
[----:B------:R-:W-:Y:S01]  /*0340*/  LOP3.LUT R18, R16, 0x7ffffffe, RZ, 0xc0, !PT ;  /* 0x7ffffffe10127812 */ /* 0x000fe200078ec0ff */
[----:B------:R-:W-:Y:S01]  /*0350*/  IMAD R17, R5, R17, R14 ;  /* 0x0000001105117224 */ /* 0x000fe200078e020e */
[----:B------:R-:W-:-:S03]  /*0360*/  SHF.R.S32.HI R16, RZ, 0x1, R16 ;  /* 0x00000001ff107819 */ /* 0x000fc60000011410 */
[----:B------:R-:W-:Y:S02]  /*0370*/  IMAD.IADD R18, R15, 0x1, -R18 ;  /* 0x000000010f127824 */ /* 0x000fe400078e0a12 */
[----:B------:R-:W-:-:S03]  /*0380*/  IMAD R16, R9, 0x2, R16 ;  /* 0x0000000209107824 */ /* 0x000fc600078e0210 */
[----:B------:R-:W-:Y:S02]  /*0390*/  LEA R15, R7, R18, 0x1 ;  /* 0x00000012070f7211 */ /* 0x000fe400078e08ff */
[C---:B------:R-:W-:Y:S02]  /*03a0*/  LOP3.LUT R18, R17.reuse, 0xffffffe0, RZ, 0xc0, !PT ;  /* 0xffffffe011127812 */ /* 0x040fe400078ec0ff */
[----:B------:R-:W-:Y:S01]  /*03b0*/  LOP3.LUT R17, R17, 0x1f, RZ, 0xc0, !PT ;  /* 0x0000001f11117812 */ /* 0x000fe200078ec0ff */
[----:B------:R-:W-:-:S04]  /*03c0*/  IMAD R15, R8, 0x2, R15 ;  /* 0x00000002080f7824 */ /* 0x000fc800078e020f */
[----:B------:R-:W-:Y:S01]  /*03d0*/  IMAD R18, R11, R18, R17 ;  /* 0x000000120b127224 */ /* 0x000fe200078e0211 */
[----:B------:R-:W-:-:S05]  /*03e0*/  SHF.L.U32 R15, R15, 0x1, RZ ;  /* 0x000000010f0f7819 */ /* 0x000fca00000006ff */
[----:B------:R-:W-:-:S04]  /*03f0*/  IMAD R15, R15, UR10, R16 ;  /* 0x0000000a0f0f7c24 */ /* 0x000fc8000f8e0210 */
[----:B------:R-:W-:-:S04]  /*0400*/  IMAD R15, R15, 0x20, R18 ;  /* 0x000000200f0f7824 */ /* 0x000fc800078e0212 */
[----:B0-----:R-:W-:-:S06]  /*0410*/  IMAD.WIDE R18, R15, 0x2, R2 ;  /* 0x000000020f127825 */ /* 0x001fcc00078e0202 */
[----:B------:R-:W2:Y:S01]  /*0420*/  LDG.E.U16.CONSTANT R18, desc[UR6][R18.64] ;  /* 0x0000000612127981 */ /* 0x000ea2000c1e9500 */
[C---:B------:R-:W-:Y:S02]  /*0430*/  LOP3.LUT R21, R14.reuse, 0x1f, RZ, 0xc0, !PT ;  /* 0x0000001f0e157812 */ /* 0x040fe400078ec0ff */
[C---:B------:R-:W-:Y:S02]  /*0440*/  LOP3.LUT R17, R14.reuse, 0xffffffe0, RZ, 0xc0, !PT ;  /* 0xffffffe00e117812 */ /* 0x040fe400078ec0ff */
[----:B------:R-:W-:Y:S01]  /*0450*/  IADD3 R14, R14, UR4, RZ ;  /* 0x000000040e0e7c10 */ /* 0x000fe2000fffe0ff */
[----:B------:R-:W-:-:S04]  /*0460*/  IMAD R21, R4, 0x20, R21 ;  /* 0x0000002004157824 */ /* 0x000fc800078e0215 */
[----:B------:R-:W-:-:S05]  /*0470*/  IMAD R17, R12, R17, R21 ;  /* 0x000000110c117224 */ /* 0x000fca00078e0215 */
[----:B------:R-:W-:-:S04]  /*0480*/  IADD3 R16, P1, R17, UR8, RZ ;  /* 0x0000000811107c10 */ /* 0x000fc8000ff3e0ff */
[----:B------:R-:W-:Y:S02]  /*0490*/  LEA.HI.X.SX32 R17, R17, UR9, 0x1, P1 ;  /* 0x0000000911117c11 */ /* 0x000fe400088f0eff */
[----:B------:R-:W-:Y:S01]  /*04a0*/  ISETP.GE.AND P1, PT, R14, UR11, PT ;  /* 0x0000000b0e007c0c */ /* 0x000fe2000bf26270 */
[----:B--2---:R-:W-:-:S05]  /*04b0*/  HADD2.F32 R15, -RZ, R18.H0_H0 ;  /* 0x20000012ff0f7230 */ /* 0x004fca0000004100 */
[----:B-----5:R-:W-:-:S06]  /*04c0*/  FMUL.FTZ R15, R0, R15 ;  /* 0x0000000f000f7220 */ /* 0x020fcc0000410000 */
[----:B------:R-:W0:Y:S02]  /*04d0*/  F2I.S8.NTZ R15, R15 ;  /* 0x0000000f000f7305 */ /* 0x000e240000202100 */
[----:B0-----:R1:W-:Y:S01]  /*04e0*/  STG.E.U8 desc[UR6][R16.64], R15 ;  /* 0x0000000f10007986 */ /* 0x0013e2000c101106 */
[----:B------:R-:W-:Y:S05]  /*04f0*/  @!P1 BRA `(.L_x_0) ;  /* 0xfffffffc004c9947 */ /* 0x000fea000383ffff */
[----:B------:R-:W-:Y:S05]  /*0500*/  EXIT ;  /* 0x000000000000794d */ /* 0x000fea0003800000 */
.L_x_1:
[----:B------:R-:W-:-:S00]  /*0510*/  BRA `(.L_x_1) ;  /* 0xfffffffc00fc7947 */ /* 0x000fc0000383ffff */
[----:B------:R-:W-:-:S00]  /*0520*/  NOP ;  /* 0x0000000000007918 */ /* 0x000fc00000000000 */
        /* <DEDUP_REMOVED lines=13> */
.L_x_8:


//--------------------- .text._ZN17fastertransformer24image_merge_col32_kernelIfEEvPaPKT_iiiiPKf --------------------------
	.section	.text._ZN17fastertransformer24image_merge_col32_kernelIfEEvPaPKT_iiiiPKf,"ax",@progbits
	.align	128
        .global         _ZN17fastertransformer24image_merge_col32_kernelIfEEvPaPKT_iiiiPKf
        .type           _ZN17fastertransformer24image_merge_col32_kernelIfEEvPaPKT_iiiiPKf,@function
        .size           _ZN17fastertransformer24image_merge_col32_kernelIfEEvPaPKT_iiiiPKf,(.L_x_9 - _ZN17fastertransformer24image_merge_col32_kernelIfEEvPaPKT_iiiiPKf)
        .other          _ZN17fastertransformer24image_merge_col32_kernelIfEEvPaPKT_iiiiPKf,@"STO_CUDA_ENTRY STV_DEFAULT"
_ZN17fastertransformer24image_merge_col32_kernelIfEEvPaPKT_iiiiPKf:
.text._ZN17fastertransformer24image_merge_col32_kernelIfEEvPaPKT_iiiiPKf:
        /* <DEDUP_REMOVED lines=35> */
.L_x_2:
[----:B------:R-:W-:Y:S02]  /*0230*/  IABS R15, R5 ;  /* 0x00000005000f7213 */ /* 0x000fe40000000000 */
[----:B-1----:R-:W-:-:S03]  /*0240*/  IABS R17, R14 ;  /* 0x0000000e00117213 */ /* 0x002fc60000000000 */
[----:B------:R-:W-:Y:S02]  /*0250*/  IMAD.MOV R16, RZ, RZ, -R15 ;  /* 0x000000ffff107224 */ /* 0x000fe400078e0a0f */
[----:B------:R-:W-:-:S04]  /*0260*/  IMAD.HI.U32 R15, R10, R17, RZ ;  /* 0x000000110a0f7227 */ /* 0x000fc800078e00ff */
[----:B------:R-:W-:Y:S01]  /*0270*/  IMAD R17, R15, R16, R17 ;  /* 0x000000100f117224 */ /* 0x000fe200078e0211 */
[----:B------:R-:W-:-:S04]  /*0280*/  IABS R16, R5 ;  /* 0x0000000500107213 */ /* 0x000fc80000000000 */
[----:B------:R-:W-:-:S13]  /*0290*/  ISETP.GT.U32.AND P2, PT, R6, R17, PT ;  /* 0x000000110600720c */ /* 0x000fda0003f44070 */
[----:B------:R-:W-:Y:S01]  /*02a0*/  @!P2 IMAD.IADD R17, R17, 0x1, -R16 ;  /* 0x000000011111a824 */ /* 0x000fe200078e0a10 */
[----:B------:R-:W-:Y:S02]  /*02b0*/  LOP3.LUT R16, R14, R5, RZ, 0x3c, !PT ;  /* 0x000000050e107212 */ /* 0x000fe400078e3cff */
[----:B------:R-:W-:Y:S02]  /*02c0*/  @!P2 IADD3 R15, R15, 0x1, RZ ;  /* 0x000000010f0fa810 */ /* 0x000fe40007ffe0ff */
[----:B------:R-:W-:Y:S02]  /*02d0*/  ISETP.GE.U32.AND P1, PT, R17, R6, PT ;  /* 0x000000061100720c */ /* 0x000fe40003f26070 */
[----:B------:R-:W-:-:S11]  /*02e0*/  ISETP.GE.AND P3, PT, R16, RZ, PT ;  /* 0x000000ff1000720c */ /* 0x000fd60003f66270 */
[----:B------:R-:W-:-:S04]  /*02f0*/  @P1 VIADD R15, R15, 0x1 ;  /* 0x000000010f0f1836 */ /* 0x000fc80000000000 */
[----:B------:R-:W-:-:S05]  /*0300*/  @!P3 IMAD.MOV R15, RZ, RZ, -R15 ;  /* 0x000000ffff0fb224 */ /* 0x000fca00078e0a0f */
[----:B------:R-:W-:-:S04]  /*0310*/  SEL R15, R13, R15, !P0 ;  /* 0x0000000f0d0f7207 */ /* 0x000fc80004000000 */
[----:B------:R-:W-:Y:S01]  /*0320*/  LEA.HI R16, R15, R15, RZ, 0x1 ;  /* 0x0000000f0f107211 */ /* 0x000fe200078f08ff */
[----:B------:R-:W-:-:S03]  /*0330*/  IMAD.MOV R17, RZ, RZ, -R15 ;  /* 0x000000ffff117224 */ /* 0x000fc600078e0a0f */
[----:B------:R-:W-:Y:S01]  /*0340*/  LOP3.LUT R18, R16, 0x7ffffffe, RZ, 0xc0, !PT ;  /* 0x7ffffffe10127812 */ /* 0x000fe200078ec0ff */
[----:B------:R-:W-:Y:S01]  /*0350*/  IMAD R17, R5, R17, R14 ;  /* 0x0000001105117224 */ /* 0x000fe200078e020e */
[----:B------:R-:W-:Y:S02]  /*0360*/  SHF.R.S32.HI R16, RZ, 0x1, R16 ;  /* 0x00000001ff107819 */ /* 0x000fe40000011410 */
[----:B------:R-:W-:Y:S02]  /*0370*/  IADD3 R18, R15, -R18, RZ ;  /* 0x800000120f127210 */ /* 0x000fe40007ffe0ff */
[----:B------:R-:W-:-:S03]  /*0380*/  LEA R16, R9, R16, 0x1 ;  /* 0x0000001009107211 */ /* 0x000fc600078e08ff */
[----:B------:R-:W-:Y:S01]  /*0390*/  IMAD R15, R7, 0x2, R18 ;  /* 0x00000002070f7824 */ /* 0x000fe200078e0212 */
[C---:B------:R-:W-:Y:S02]  /*03a0*/  LOP3.LUT R18, R17.reuse, 0xffffffe0, RZ, 0xc0, !PT ;  /* 0xffffffe011127812 */ /* 0x040fe400078ec0ff */
[----:B------:R-:W-:Y:S01]  /*03b0*/  LOP3.LUT R17, R17, 0x1f, RZ, 0xc0, !PT ;  /* 0x0000001f11117812 */ /* 0x000fe200078ec0ff */
[----:B------:R-:W-:-:S04]  /*03c0*/  IMAD R15, R8, 0x2, R15 ;  /* 0x00000002080f7824 */ /* 0x000fc800078e020f */
[----:B------:R-:W-:Y:S02]  /*03d0*/  IMAD.SHL.U32 R15, R15, 0x2, RZ ;  /* 0x000000020f0f7824 */ /* 0x000fe400078e00ff */
[----:B------:R-:W-:Y:S02]  /*03e0*/  IMAD R18, R11, R18, R17 ;  /* 0x000000120b127224 */ /* 0x000fe400078e0211 */
[----:B------:R-:W-:-:S04]  /*03f0*/  IMAD R15, R15, UR10, R16 ;  /* 0x0000000a0f0f7c24 */ /* 0x000fc8000f8e0210 */
[----:B------:R-:W-:-:S04]  /*0400*/  IMAD R15, R15, 0x20, R18 ;  /* 0x000000200f0f7824 */ /* 0x000fc800078e0212 */
[----:B0-----:R-:W-:-:S06]  /*0410*/  IMAD.WIDE R18, R15, 0x4, R2 ;  /* 0x000000040f127825 */ /* 0x001fcc00078e0202 */
[----:B------:R-:W2:Y:S01]  /*0420*/  LDG.E.CONSTANT R19, desc[UR6][R18.64] ;  /* 0x0000000612137981 */ /* 0x000ea2000c1e9900 */
[C---:B------:R-:W-:Y:S02]  /*0430*/  LOP3.LUT R17, R14.reuse, 0x1f, RZ, 0xc0, !PT ;  /* 0x0000001f0e117812 */ /* 0x040fe400078ec0ff */
[C---:B------:R-:W-:Y:S01]  /*0440*/  LOP3.LUT R15, R14.reuse, 0xffffffe0, RZ, 0xc0, !PT ;  /* 0xffffffe00e0f7812 */ /* 0x040fe200078ec0ff */
[----:B------:R-:W-:Y:S01]  /*0450*/  VIADD R14, R14, UR4 ;  /* 0x000000040e0e7c36 */ /* 0x000fe20008000000 */
[----:B------:R-:W-:-:S05]  /*0460*/  LEA R17, R4, R17, 0x5 ;  /* 0x0000001104117211 */ /* 0x000fca00078e28ff */
[----:B------:R-:W-:-:S05]  /*0470*/  IMAD R15, R12, R15, R17 ;  /* 0x0000000f0c0f7224 */ /* 0x000fca00078e0211 */
[----:B------:R-:W-:-:S04]  /*0480*/  IADD3 R16, P1, R15, UR8, RZ ;  /* 0x000000080f107c10 */ /* 0x000fc8000ff3e0ff */
[----:B------:R-:W-:Y:S02]  /*0490*/  LEA.HI.X.SX32 R17, R15, UR9, 0x1, P1 ;  /* 0x000000090f117c11 */ /* 0x000fe400088f0eff */
[----:B------:R-:W-:Y:S01]  /*04a0*/  ISETP.GE.AND P1, PT, R14, UR11, PT ;  /* 0x0000000b0e007c0c */ /* 0x000fe2000bf26270 */
[----:B--2--5:R-:W-:-:S04]  /*04b0*/  FMUL.FTZ R20, R0, R19 ;  /* 0x0000001300147220 */ /* 0x024fc80000410000 */
[----:B------:R-:W0:Y:S02]  /*04c0*/  F2I.S8.NTZ R21, R20 ;  /* 0x0000001400157305 */ /* 0x000e240000202100 */
[----:B0-----:R1:W-:Y:S06]  /*04d0*/  STG.E.U8 desc[UR6][R16.64], R21 ;  /* 0x0000001510007986 */ /* 0x0013ec000c101106 */
[----:B------:R-:W-:Y:S05]  /*04e0*/  @!P1 BRA `(.L_x_2) ;  /* 0xfffffffc00509947 */ /* 0x000fea000383ffff */
[----:B------:R-:W-:Y:S05]  /*04f0*/  EXIT ;  /* 0x000000000000794d */ /* 0x000fea0003800000 */
.L_x_3:
        /* <DEDUP_REMOVED lines=16> */
.L_x_9:


//--------------------- .text._ZN17fastertransformer18image_merge_kernelI6__halfEEvPT_PKS2_iiii --------------------------
	.section	.text._ZN17fastertransformer18image_merge_kernelI6__halfEEvPT_PKS2_iiii,"ax",@progbits
	.align	128
        .global         _ZN17fastertransformer18image_merge_kernelI6__halfEEvPT_PKS2_iiii
        .type           _ZN17fastertransformer18image_merge_kernelI6__halfEEvPT_PKS2_iiii,@function
        .size           _ZN17fastertransformer18image_merge_kernelI6__halfEEvPT_PKS2_iiii,(.L_x_10 - _ZN17fastertransformer18image_merge_kernelI6__halfEEvPT_PKS2_iiii)
        .other          _ZN17fastertransformer18image_merge_kernelI6__halfEEvPT_PKS2_iiii,@"STO_CUDA_ENTRY STV_DEFAULT"
_ZN17fastertransformer18image_merge_kernelI6__halfEEvPT_PKS2_iiii:
.text._ZN17fastertransformer18image_merge_kernelI6__halfEEvPT_PKS2_iiii:
[----:B------:R-:W-:Y:S01]  /*0000*/  LDC R1, c[0x0][0x28] ;  /* 0x00000a00ff017b82 */ /* 0x000fe20000000800 */
[----:B------:R-:W0:Y:S07]  /*0010*/  S2R R14, SR_TID.X ;  /* 0x00000000000e7919 */ /* 0x000e2e0000002100 */
[----:B------:R-:W0:Y:S01]  /*0020*/  LDC.64 R6, c[0x0][0x228] ;  /* 0x00008a00ff067b82 */ /* 0x000e220000000a00 */
[----:B------:R-:W-:-:S07]  /*0030*/  ULDC UR5, c[0x0][0x224] ;  /* 0x0000890000057ab9 */ /* 0x000fce0000000800 */
[----:B------:R-:W1:Y:S01]  /*0040*/  S2UR UR4, SR_CTAID.Z ;  /* 0x00000000000479c3 */ /* 0x000e620000002700 */
[----:B0-----:R-:W-:Y:S01]  /*0050*/  ISETP.GE.AND P0, PT, R14, R7, PT ;  /* 0x000000070e00720c */ /* 0x001fe20003f06270 */
[----:B-1----:R-:W-:-:S12]  /*0060*/  UIMAD UR4, UR4, UR5, URZ ;  /* 0x00000005040472a4 */ /* 0x002fd8000f8e023f */
[----:B------:R-:W-:Y:S05]  /*0070*/  @P0 EXIT ;  /* 0x000000000000094d */ /* 0x000fea0003800000 */
[----:B------:R-:W-:Y:S01]  /*0080*/  SHF.R.S32.HI R0, RZ, 0x2, R7 ;  /* 0x00000002ff007819 */ /* 0x000fe20000011407 */
[----:B------:R-:W0:Y:S01]  /*0090*/  S2R R3, SR_CTAID.Y ;  /* 0x0000000000037919 */ /* 0x000e220000002600 */
[C---:B------:R-:W-:Y:S01]  /*00a0*/  IMAD R8, R6.reuse, UR4, RZ ;  /* 0x0000000406087c24 */ /* 0x040fe2000f8e02ff */
[----:B------:R-:W-:Y:S01]  /*00b0*/  ULDC UR4, c[0x0][0x0] ;  /* 0x0000000000047ab9 */ /* 0x000fe20000000800 */
[----:B------:R-:W-:Y:S01]  /*00c0*/  IABS R2, R0 ;  /* 0x0000000000027213 */ /* 0x000fe20000000000 */
[----:B------:R-:W1:Y:S01]  /*00d0*/  S2R R4, SR_CTAID.X ;  /* 0x0000000000047919 */ /* 0x000e620000002500 */
[-C--:B------:R-:W-:Y:S01]  /*00e0*/  IMAD R12, R6, R7.reuse, RZ ;  /* 0x00000007060c7224 */ /* 0x080fe200078e02ff */
[----:B------:R-:W-:Y:S01]  /*00f0*/  ULDC.64 UR6, c[0x0][0x208] ;  /* 0x0000820000067ab9 */ /* 0x000fe20000000a00 */
[----:B------:R-:W2:Y:S01]  /*0100*/  I2F.RP R9, R2 ;  /* 0x0000000200097306 */ /* 0x000ea20000209400 */
[----:B------:R-:W-:Y:S01]  /*0110*/  IMAD R5, R8, R7, RZ ;  /* 0x0000000708057224 */ /* 0x000fe200078e02ff */
[----:B------:R-:W-:Y:S01]  /*0120*/  ULDC UR5, c[0x0][0x22c] ;  /* 0x00008b0000057ab9 */ /* 0x000fe20000000800 */
[----:B------:R-:W-:Y:S01]  /*0130*/  ULDC.64 UR8, c[0x0][0x218] ;  /* 0x0000860000087ab9 */ /* 0x000fe20000000a00 */
[----:B------:R-:W-:-:S04]  /*0140*/  ULDC.64 UR10, c[0x0][0x210] ;  /* 0x00008400000a7ab9 */ /* 0x000fc80000000a00 */
[----:B--2---:R-:W2:Y:S01]  /*0150*/  MUFU.RCP R9, R9 ;  /* 0x0000000900097308 */ /* 0x004ea20000001000 */
[----:B0-----:R-:W-:Y:S02]  /*0160*/  IMAD R6, R12, R3, RZ ;  /* 0x000000030c067224 */ /* 0x001fe400078e02ff */
[----:B-1----:R-:W-:-:S03]  /*0170*/  IMAD R7, R4, R7, RZ ;  /* 0x0000000704077224 */ /* 0x002fc600078e02ff */
[----:B------:R-:W-:Y:S01]  /*0180*/  SHF.R.S32.HI R8, RZ, 0x1f, R6 ;  /* 0x0000001fff087819 */ /* 0x000fe20000011406 */
[----:B--2---:R-:W-:Y:S01]  /*0190*/  VIADD R10, R9, 0xffffffe ;  /* 0x0ffffffe090a7836 */ /* 0x004fe20000000000 */
[----:B------:R-:W-:Y:S01]  /*01a0*/  IADD3 R6, P0, P1, R6, R7, R5 ;  /* 0x0000000706067210 */ /* 0x000fe2000791e005 */
[----:B------:R-:W-:Y:S02]  /*01b0*/  IMAD.MOV.U32 R9, RZ, RZ, R14 ;  /* 0x000000ffff097224 */ /* 0x000fe400078e000e */
[----:B------:R0:W1:Y:S01]  /*01c0*/  F2I.FTZ.U32.TRUNC.NTZ R11, R10 ;  /* 0x0000000a000b7305 */ /* 0x000062000021f000 */
[----:B------:R-:W-:-:S04]  /*01d0*/  SHF.R.S32.HI R7, RZ, 0x1f, R7 ;  /* 0x0000001fff077819 */ /* 0x000fc80000011407 */
[----:B------:R-:W-:Y:S02]  /*01e0*/  IADD3.X R7, R8, R7, RZ, P0, P1 ;  /* 0x0000000708077210 */ /* 0x000fe400007e24ff */
[----:B------:R-:W-:Y:S01]  /*01f0*/  ISETP.NE.AND P0, PT, R0, RZ, PT ;  /* 0x000000ff0000720c */ /* 0x000fe20003f05270 */
[----:B0-----:R-:W-:Y:S02]  /*0200*/  IMAD.MOV.U32 R10, RZ, RZ, RZ ;  /* 0x000000ffff0a7224 */ /* 0x001fe400078e00ff */
[----:B-1----:R-:W-:-:S04]  /*0210*/  IMAD.MOV R13, RZ, RZ, -R11 ;  /* 0x000000ffff0d7224 */ /* 0x002fc800078e0a0b */
[----:B------:R-:W-:-:S04]  /*0220*/  IMAD R13, R13, R2, RZ ;  /* 0x000000020d0d7224 */ /* 0x000fc800078e02ff */
[----:B------:R-:W-:Y:S01]  /*0230*/  IMAD.HI.U32 R8, R11, R13, R10 ;  /* 0x0000000d0b087227 */ /* 0x000fe200078e000a */
[----:B------:R-:W-:Y:S02]  /*0240*/  LEA.HI R11, R12, R12, RZ, 0x1 ;  /* 0x0000000c0c0b7211 */ /* 0x000fe400078f08ff */
[----:B------:R-:W-:Y:S02]  /*0250*/  LOP3.LUT R10, RZ, R0, RZ, 0x33, !PT ;  /* 0x00000000ff0a7212 */ /* 0x000fe400078e33ff */
[----:B------:R-:W-:-:S07]  /*0260*/  SHF.R.S32.HI R11, RZ, 0x1, R11 ;  /* 0x00000001ff0b7819 */ /* 0x000fce000001140b */
.L_x_4:
[----:B0-----:R-:W-:Y:S02]  /*0270*/  IABS R12, R0 ;  /* 0x00000000000c7213 */ /* 0x001fe40000000000 */
[----:B------:R-:W-:-:S03]  /*0280*/  IABS R13, R9 ;  /* 0x00000009000d7213 */ /* 0x000fc60000000000 */
[----:B------:R-:W-:Y:S02]  /*0290*/  IMAD.MOV R14, RZ, RZ, -R12 ;  /* 0x000000ffff0e7224 */ /* 0x000fe400078e0a0c */
[----:B------:R-:W-:-:S04]  /*02a0*/  IMAD.HI.U32 R12, R8, R13, RZ ;  /* 0x0000000d080c7227 */ /* 0x000fc800078e00ff */
[----:B------:R-:W-:Y:S01]  /*02b0*/  IMAD R13, R12, R14, R13 ;  /* 0x0000000e0c0d7224 */ /* 0x000fe200078e020d */
[----:B------:R-:W-:-:S04]  /*02c0*/  IABS R14, R0 ;  /* 0x00000000000e7213 */ /* 0x000fc80000000000 */
[----:B------:R-:W-:-:S13]  /*02d0*/  ISETP.GT.U32.AND P2, PT, R2, R13, PT ;  /* 0x0000000d0200720c */ /* 0x000fda0003f44070 */
[----:B------:R-:W-:Y:S02]  /*02e0*/  @!P2 IMAD.IADD R13, R13, 0x1, -R14 ;  /* 0x000000010d0da824 */ /* 0x000fe400078e0a0e */
[----:B------:R-:W-:-:S03]  /*02f0*/  @!P2 VIADD R12, R12, 0x1 ;  /* 0x000000010c0ca836 */ /* 0x000fc60000000000 */
[----:B------:R-:W-:Y:S02]  /*0300*/  ISETP.GE.U32.AND P1, PT, R13, R2, PT ;  /* 0x000000020d00720c */ /* 0x000fe40003f26070 */
[----:B------:R-:W-:-:S04]  /*0310*/  LOP3.LUT R13, R9, R0, RZ, 0x3c, !PT ;  /* 0x00000000090d7212 */ /* 0x000fc800078e3cff */
[----:B------:R-:W-:-:S07]  /*0320*/  ISETP.GE.AND P3, PT, R13, RZ, PT ;  /* 0x000000ff0d00720c */ /* 0x000fce0003f66270 */
[----:B------:R-:W-:-:S06]  /*0330*/  @P1 VIADD R12, R12, 0x1 ;  /* 0x000000010c0c1836 */ /* 0x000fcc0000000000 */
[----:B------:R-:W-:-:S05]  /*0340*/  @!P3 IMAD.MOV R12, RZ, RZ, -R12 ;  /* 0x000000ffff0cb224 */ /* 0x000fca00078e0a0c */
[----:B------:R-:W-:-:S04]  /*0350*/  SEL R12, R10, R12, !P0 ;  /* 0x0000000c0a0c7207 */ /* 0x000fc80004000000 */
[----:B------:R-:W-:-:S04]  /*0360*/  LEA.HI R13, R12, R12, RZ, 0x1 ;  /* 0x0000000c0c0d7211 */ /* 0x000fc800078f08ff */
[----:B------:R-:W-:Y:S02]  /*0370*/  LOP3.LUT R15, R13, 0xfffffffe, RZ, 0xc0, !PT ;  /* 0xfffffffe0d0f7812 */ /* 0x000fe400078ec0ff */
[----:B------:R-:W-:-:S03]  /*0380*/  SHF.R.S32.HI R13, RZ, 0x1, R13 ;  /* 0x00000001ff0d7819 */ /* 0x000fc6000001140d */
[----:B------:R-:W-:Y:S02]  /*0390*/  IMAD.IADD R14, R12, 0x1, -R15 ;  /* 0x000000010c0e7824 */ /* 0x000fe400078e0a0f */
[----:B------:R-:W-:Y:S02]  /*03a0*/  IMAD.MOV R12, RZ, RZ, -R12 ;  /* 0x000000ffff0c7224 */ /* 0x000fe400078e0a0c */
[----:B------:R-:W-:Y:S02]  /*03b0*/  IMAD R14, R3, 0x2, R14 ;  /* 0x00000002030e7824 */ /* 0x000fe400078e020e */
[----:B------:R-:W-:Y:S02]  /*03c0*/  IMAD R12, R0, R12, R9 ;  /* 0x0000000c000c7224 */ /* 0x000fe400078e0209 */
[----:B------:R-:W-:Y:S02]  /*03d0*/  IMAD R14, R11, R14, RZ ;  /* 0x0000000e0b0e7224 */ /* 0x000fe400078e02ff */
[----:B------:R-:W-:Y:S01]  /*03e0*/  IMAD R13, R4, 0x2, R13 ;  /* 0x00000002040d7824 */ /* 0x000fe200078e020d */
[----:B------:R-:W-:-:S02]  /*03f0*/  SHF.R.S32.HI R15, RZ, 0x1f, R12 ;  /* 0x0000001fff0f7819 */ /* 0x000fc4000001140c */
[----:B------:R-:W-:Y:S01]  /*0400*/  IADD3 R12, P1, P2, R14, R12, R5 ;  /* 0x0000000c0e0c7210 */ /* 0x000fe20007a3e005 */
[----:B------:R-:W-:Y:S01]  /*0410*/  IMAD R13, R0, R13, RZ ;  /* 0x0000000d000d7224 */ /* 0x000fe200078e02ff */
[----:B------:R-:W-:-:S04]  /*0420*/  SHF.R.S32.HI R14, RZ, 0x1f, R14 ;  /* 0x0000001fff0e7819 */ /* 0x000fc8000001140e */
[----:B------:R-:W-:Y:S02]  /*0430*/  IADD3.X R14, R14, R15, RZ, P1, P2 ;  /* 0x0000000f0e0e7210 */ /* 0x000fe40000fe44ff */
[----:B------:R-:W-:-:S04]  /*0440*/  IADD3 R12, P1, R13, R12, RZ ;  /* 0x0000000c0d0c7210 */ /* 0x000fc80007f3e0ff */
[----:B------:R-:W-:Y:S02]  /*0450*/  LEA.HI.X.SX32 R13, R13, R14, 0x1, P1 ;  /* 0x0000000e0d0d7211 */ /* 0x000fe400008f0eff */
[----:B------:R-:W-:-:S04]  /*0460*/  LEA R14, P1, R12, UR8, 0x1 ;  /* 0x000000080c0e7c11 */ /* 0x000fc8000f8208ff */
[----:B------:R-:W-:-:S06]  /*0470*/  LEA.HI.X R15, R12, UR9, R13, 0x1, P1 ;  /* 0x000000090c0f7c11 */ /* 0x000fcc00088f0c0d */
[----:B------:R-:W2:Y:S01]  /*0480*/  LDG.E.U16.CONSTANT R15, desc[UR6][R14.64] ;  /* 0x000000060e0f7981 */ /* 0x000ea2000c1e9500 */
[----:B------:R-:W-:-:S04]  /*0490*/  IADD3 R13, P1, R9, R6, RZ ;  /* 0x00000006090d7210 */ /* 0x000fc80007f3e0ff */
[C---:B------:R-:W-:Y:S01]  /*04a0*/  LEA.HI.X.SX32 R16, R9.reuse, R7, 0x1, P1 ;  /* 0x0000000709107211 */ /* 0x040fe200008f0eff */
[----:B------:R-:W-:Y:S01]  /*04b0*/  VIADD R9, R9, UR4 ;  /* 0x0000000409097c36 */ /* 0x000fe20008000000 */
[----:B------:R-:W-:-:S04]  /*04c0*/  LEA R12, P1, R13, UR10, 0x1 ;  /* 0x0000000a0d0c7c11 */ /* 0x000fc8000f8208ff */
[----:B------:R-:W-:Y:S02]  /*04d0*/  LEA.HI.X R13, R13, UR11, R16, 0x1, P1 ;  /* 0x0000000b0d0d7c11 */ /* 0x000fe400088f0c10 */
[----:B------:R-:W-:-:S03]  /*04e0*/  ISETP.GE.AND P1, PT, R9, UR5, PT ;  /* 0x0000000509007c0c */ /* 0x000fc6000bf26270 */
[----:B--2---:R0:W-:Y:S10]  /*04f0*/  STG.E.U16 desc[UR6][R12.64], R15 ;  /* 0x0000000f0c007986 */ /* 0x0041f4000c101506 */
[----:B------:R-:W-:Y:S05]  /*0500*/  @!P1 BRA `(.L_x_4) ;  /* 0xfffffffc00589947 */ /* 0x000fea000383ffff */
[----:B------:R-:W-:Y:S05]  /*0510*/  EXIT ;  /* 0x000000000000794d */ /* 0x000fea0003800000 */
.L_x_5:
        /* <DEDUP_REMOVED lines=14> */
.L_x_10:


//--------------------- .text._ZN17fastertransformer18image_merge_kernelIfEEvPT_PKS1_iiii --------------------------
	.section	.text._ZN17fastertransformer18image_merge_kernelIfEEvPT_PKS1_iiii,"ax",@progbits
	.align	128
        .global         _ZN17fastertransformer18image_merge_kernelIfEEvPT_PKS1_iiii
        .type           _ZN17fastertransformer18image_merge_kernelIfEEvPT_PKS1_iiii,@function
        .size           _ZN17fastertransformer18image_merge_kernelIfEEvPT_PKS1_iiii,(.L_x_11 - _ZN17fastertransformer18image_merge_kernelIfEEvPT_PKS1_iiii)
        .other          _ZN17fastertransformer18image_merge_kernelIfEEvPT_PKS1_iiii,@"STO_CUDA_ENTRY STV_DEFAULT"
_ZN17fastertransformer18image_merge_kernelIfEEvPT_PKS1_iiii:
.text._ZN17fastertransformer18image_merge_kernelIfEEvPT_PKS1_iiii:
        /* <DEDUP_REMOVED lines=39> */
.L_x_6:
        /* <DEDUP_REMOVED lines=33> */
[----:B------:R-:W2:Y:S01]  /*0480*/  LDG.E.CONSTANT R15, desc[UR6][R14.64] ;  /* 0x000000060e0f7981 */ /* 0x000ea2000c1e9900 */
[----:B------:R-:W-:-:S04]  /*0490*/  IADD3 R13, P1, R9, R6, RZ ;  /* 0x00000006090d7210 */ /* 0x000fc80007f3e0ff */
[C---:B------:R-:W-:Y:S01]  /*04a0*/  LEA.HI.X.SX32 R16, R9.reuse, R7, 0x1, P1 ;  /* 0x0000000709107211 */ /* 0x040fe200008f0eff */
[----:B------:R-:W-:Y:S01]  /*04b0*/  VIADD R9, R9, UR4 ;  /* 0x0000000409097c36 */ /* 0x000fe20008000000 */
[----:B------:R-:W-:-:S04]  /*04c0*/  LEA R12, P1, R13, UR10, 0x2 ;  /* 0x0000000a0d0c7c11 */ /* 0x000fc8000f8210ff */
[----:B------:R-:W-:Y:S02]  /*04d0*/  LEA.HI.X R13, R13, UR11, R16, 0x2, P1 ;  /* 0x0000000b0d0d7c11 */ /* 0x000fe400088f1410 */
[----:B------:R-:W-:-:S03]  /*04e0*/  ISETP.GE.AND P1, PT, R9, UR5, PT ;  /* 0x0000000509007c0c */ /* 0x000fc6000bf26270 */
[----:B--2---:R0:W-:Y:S10]  /*04f0*/  STG.E desc[UR6][R12.64], R15 ;  /* 0x0000000f0c007986 */ /* 0x0041f4000c101906 */
[----:B------:R-:W-:Y:S05]  /*0500*/  @!P1 BRA `(.L_x_6) ;  /* 0xfffffffc00589947 */ /* 0x000fea000383ffff */
[----:B------:R-:W-:Y:S05]  /*0510*/  EXIT ;  /* 0x000000000000794d */ /* 0x000fea0003800000 */
.L_x_7:
        /* <DEDUP_REMOVED lines=14> */
.L_x_11:


//--------------------- .nv.global.init           --------------------------
	.section	.nv.global.init,"aw",@progbits
	.align	4
.nv.global.init:
	.type		mrg32k3aM1SubSeq,@object
	.size		mrg32k3aM1SubSeq,(mrg32k3aM2SubSeq - mrg32k3aM1SubSeq)
mrg32k3aM1SubSeq:
        /*0000*/ 	.byte	0x0b, 0xcc, 0xee, 0x04, 0x73, 0x29, 0x8b, 0x6f, 0xf6, 0x53, 0x03, 0xf6, 0x23, 0xf6, 0xea, 0xda
        /* <DEDUP_REMOVED lines=125> */
	.type		mrg32k3aM2SubSeq,@object
	.size		mrg32k3aM2SubSeq,(mrg32k3aM1 - mrg32k3aM2SubSeq)
mrg32k3aM2SubSeq:
        /* <DEDUP_REMOVED lines=126> */
	.type		mrg32k3aM1,@object
	.size		mrg32k3aM1,(mrg32k3aM1Seq - mrg32k3aM1)
mrg32k3aM1:
        /* <DEDUP_REMOVED lines=144> */
	.type		mrg32k3aM1Seq,@object
	.size		mrg32k3aM1Seq,(mrg32k3aM2 - mrg32k3aM1Seq)
mrg32k3aM1Seq:
        /* <DEDUP_REMOVED lines=144> */
	.type		mrg32k3aM2,@object
	.size		mrg32k3aM2,(mrg32k3aM2Seq - mrg32k3aM2)
mrg32k3aM2:
        /* <DEDUP_REMOVED lines=144> */
	.type		mrg32k3aM2Seq,@object
	.size		mrg32k3aM2Seq,(precalc_xorwow_matrix - mrg32k3aM2Seq)
mrg32k3aM2Seq:
        /* <DEDUP_REMOVED lines=144> */
	.type		precalc_xorwow_matrix,@object
	.size		precalc_xorwow_matrix,(precalc_xorwow_offset_matrix - precalc_xorwow_matrix)
precalc_xorwow_matrix:
        /* <DEDUP_REMOVED lines=6400> */
	.type		precalc_xorwow_offset_matrix,@object
	.size		precalc_xorwow_offset_matrix,(.L_1 - precalc_xorwow_offset_matrix)
precalc_xorwow_offset_matrix:
        /* <DEDUP_REMOVED lines=6400> */
.L_1:


//--------------------- .nv.shared.reserved.0     --------------------------
	.section	.nv.shared.reserved.0,"aw",@nobits
	.weak		__nv_reservedSMEM_offset_0_alias
	.size		__nv_reservedSMEM_offset_0_alias, 0, 0
	.other		__nv_reservedSMEM_offset_0_alias,@"STO_CUDA_RESERVED_SHARED STV_DEFAULT"
__nv_reservedSMEM_offset_0_alias:
	.zero		0


//--------------------- .nv.global                --------------------------
	.section	.nv.global,"aw",@nobits
.nv.global:
	.type		_ZN58_INTERNAL_35271a8f_22_image_merge_kernels_cu_a414aec0_31884cuda3std6ranges3__45__cpo9iter_moveE,@object
	.size		_ZN58_INTERNAL_35271a8f_22_image_merge_kernels_cu_a414aec0_31884cuda3std6ranges3__45__cpo9iter_moveE,(_ZN58_INTERNAL_35271a8f_22_image_merge_kernels_cu_a414aec0_31884cuda3std3__460_GLOBAL__N__35271a8f_22_image_merge_kernels_cu_a414aec0_31886ignoreE - _ZN58_INTERNAL_35271a8f_22_image_merge_kernels_cu_a414aec0_31884cuda3std6ranges3__45__cpo9iter_moveE)
_ZN58_INTERNAL_35271a8f_22_image_merge_kernels_cu_a414aec0_31884cuda3std6ranges3__45__cpo9iter_moveE:
	.zero		1
	.type		_ZN58_INTERNAL_35271a8f_22_image_merge_kernels_cu_a414aec0_31884cuda3std3__460_GLOBAL__N__35271a8f_22_image_merge_kernels_cu_a414aec0_31886ignoreE,@object
	.size		_ZN58_INTERNAL_35271a8f_22_image_merge_kernels_cu_a414aec0_31884cuda3std3__460_GLOBAL__N__35271a8f_22_image_merge_kernels_cu_a414aec0_31886ignoreE,(_ZN58_INTERNAL_35271a8f_22_image_merge_kernels_cu_a414aec0_31884cuda3std3__45__cpo4cendE - _ZN58_INTERNAL_35271a8f_22_image_merge_kernels_cu_a414aec0_31884cuda3std3__460_GLOBAL__N__35271a8f_22_image_merge_kernels_cu_a414aec0_31886ignoreE)
_ZN58_INTERNAL_35271a8f_22_image_merge_kernels_cu_a414aec0_31884cuda3std3__460_GLOBAL__N__35271a8f_22_image_merge_kernels_cu_a414aec0_31886ignoreE:
	.zero		1
	.type		_ZN58_INTERNAL_35271a8f_22_image_merge_kernels_cu_a414aec0_31884cuda3std3__45__cpo4cendE,@object
	.size		_ZN58_INTERNAL_35271a8f_22_image_merge_kernels_cu_a414aec0_31884cuda3std3__45__cpo4cendE,(_ZN58_INTERNAL_35271a8f_22_image_merge_kernels_cu_a414aec0_31884cuda3std3__45__cpo3endE - _ZN58_INTERNAL_35271a8f_22_image_merge_kernels_cu_a414aec0_31884cuda3std3__45__cpo4cendE)
_ZN58_INTERNAL_35271a8f_22_image_merge_kernels_cu_a414aec0_31884cuda3std3__45__cpo4cendE:
	.zero		1
	.type		_ZN58_INTERNAL_35271a8f_22_image_merge_kernels_cu_a414aec0_31884cuda3std3__45__cpo3endE,@object
	.size		_ZN58_INTERNAL_35271a8f_22_image_merge_kernels_cu_a414aec0_31884cuda3std3__45__cpo3endE,(_ZN58_INTERNAL_35271a8f_22_image_merge_kernels_cu_a414aec0_31884cuda3std3__48in_placeE - _ZN58_INTERNAL_35271a8f_22_image_merge_kernels_cu_a414aec0_31884cuda3std3__45__cpo3endE)
_ZN58_INTERNAL_35271a8f_22_image_merge_kernels_cu_a414aec0_31884cuda3std3__45__cpo3endE:
	.zero		1
	.type		_ZN58_INTERNAL_35271a8f_22_image_merge_kernels_cu_a414aec0_31884cuda3std3__48in_placeE,@object
	.size		_ZN58_INTERNAL_35271a8f_22_image_merge_kernels_cu_a414aec0_31884cuda3std3__48in_placeE,(_ZN58_INTERNAL_35271a8f_22_image_merge_kernels_cu_a414aec0_31884cuda3std6ranges3__45__cpo7advanceE - _ZN58_INTERNAL_35271a8f_22_image_merge_kernels_cu_a414aec0_31884cuda3std3__48in_placeE)
_ZN58_INTERNAL_35271a8f_22_image_merge_kernels_cu_a414aec0_31884cuda3std3__48in_placeE:
	.zero		1
	.type		_ZN58_INTERNAL_35271a8f_22_image_merge_kernels_cu_a414aec0_31884cuda3std6ranges3__45__cpo7advanceE,@object
	.size		_ZN58_INTERNAL_35271a8f_22_image_merge_kernels_cu_a414aec0_31884cuda3std6ranges3__45__cpo7advanceE,(_ZN58_INTERNAL_35271a8f_22_image_merge_kernels_cu_a414aec0_31884cuda3std3__45__cpo5beginE - _ZN58_INTERNAL_35271a8f_22_image_merge_kernels_cu_a414aec0_31884cuda3std6ranges3__45__cpo7advanceE)
_ZN58_INTERNAL_35271a8f_22_image_merge_kernels_cu_a414aec0_31884cuda3std6ranges3__45__cpo7advanceE:
	.zero		1
	.type		_ZN58_INTERNAL_35271a8f_22_image_merge_kernels_cu_a414aec0_31884cuda3std3__45__cpo5beginE,@object
	.size		_ZN58_INTERNAL_35271a8f_22_image_merge_kernels_cu_a414aec0_31884cuda3std3__45__cpo5beginE,(_ZN58_INTERNAL_35271a8f_22_image_merge_kernels_cu_a414aec0_31884cuda3std3__419piecewise_constructE - _ZN58_INTERNAL_35271a8f_22_image_merge_kernels_cu_a414aec0_31884cuda3std3__45__cpo5beginE)
_ZN58_INTERNAL_35271a8f_22_image_merge_kernels_cu_a414aec0_31884cuda3std3__45__cpo5beginE:
	.zero		1
	.type		_ZN58_INTERNAL_35271a8f_22_image_merge_kernels_cu_a414aec0_31884cuda3std3__419piecewise_constructE,@object
	.size		_ZN58_INTERNAL_35271a8f_22_image_merge_kernels_cu_a414aec0_31884cuda3std3__419piecewise_constructE,(_ZN58_INTERNAL_35271a8f_22_image_merge_kernels_cu_a414aec0_31884cuda3std3__45__cpo6cbeginE - _ZN58_INTERNAL_35271a8f_22_image_merge_kernels_cu_a414aec0_31884cuda3std3__419piecewise_constructE)
_ZN58_INTERNAL_35271a8f_22_image_merge_kernels_cu_a414aec0_31884cuda3std3__419piecewise_constructE:
	.zero		1
	.type		_ZN58_INTERNAL_35271a8f_22_image_merge_kernels_cu_a414aec0_31884cuda3std3__45__cpo6cbeginE,@object
	.size		_ZN58_INTERNAL_35271a8f_22_image_merge_kernels_cu_a414aec0_31884cuda3std3__45__cpo6cbeginE,(_ZN58_INTERNAL_35271a8f_22_image_merge_kernels_cu_a414aec0_31884cuda3std6ranges3__45__cpo4swapE - _ZN58_INTERNAL_35271a8f_22_image_merge_kernels_cu_a414aec0_31884cuda3std3__45__cpo6cbeginE)
_ZN58_INTERNAL_35271a8f_22_image_merge_kernels_cu_a414aec0_31884cuda3std3__45__cpo6cbeginE:
	.zero		1
	.type		_ZN58_INTERNAL_35271a8f_22_image_merge_kernels_cu_a414aec0_31884cuda3std6ranges3__45__cpo4swapE,@object
	.size		_ZN58_INTERNAL_35271a8f_22_image_merge_kernels_cu_a414aec0_31884cuda3std6ranges3__45__cpo4swapE,(.L_16 - _ZN58_INTERNAL_35271a8f_22_image_merge_kernels_cu_a414aec0_31884cuda3std6ranges3__45__cpo4swapE)
_ZN58_INTERNAL_35271a8f_22_image_merge_kernels_cu_a414aec0_31884cuda3std6ranges3__45__cpo4swapE:
	.zero		1
.L_16:


//--------------------- .nv.constant0._ZN17fastertransformer24image_merge_col32_kernelI6__halfEEvPaPKT_iiiiPKf --------------------------
	.section	.nv.constant0._ZN17fastertransformer24image_merge_col32_kernelI6__halfEEvPaPKT_iiiiPKf,"a",@progbits
	.sectionflags	@""
	.align	4
.nv.constant0._ZN17fastertransformer24image_merge_col32_kernelI6__halfEEvPaPKT_iiiiPKf:
	.zero		568


//--------------------- .nv.constant0._ZN17fastertransformer24image_merge_col32_kernelIfEEvPaPKT_iiiiPKf --------------------------
	.section	.nv.constant0._ZN17fastertransformer24image_merge_col32_kernelIfEEvPaPKT_iiiiPKf,"a",@progbits
	.sectionflags	@""
	.align	4
.nv.constant0._ZN17fastertransformer24image_merge_col32_kernelIfEEvPaPKT_iiiiPKf:
	.zero		568


//--------------------- .nv.constant0._ZN17fastertransformer18image_merge_kernelI6__halfEEvPT_PKS2_iiii --------------------------
	.section	.nv.constant0._ZN17fastertransformer18image_merge_kernelI6__halfEEvPT_PKS2_iiii,"a",@progbits
	.sectionflags	@""
	.align	4
.nv.constant0._ZN17fastertransformer18image_merge_kernelI6__halfEEvPT_PKS2_iiii:
	.zero		560


//--------------------- .nv.constant0._ZN17fastertransformer18image_merge_kernelIfEEvPT_PKS1_iiii --------------------------
	.section	.nv.constant0._ZN17fastertransformer18image_merge_kernelIfEEvPT_PKS1_iiii,"a",@progbits
	.sectionflags	@""
	.align	4
.nv.constant0._ZN17fastertransformer18image_merge_kernelIfEEvPT_PKS1_iiii:
	.zero		560


//--------------------- SYMBOLS --------------------------

	.type		.nv.reservedSmem.offset0,@object
	.size		.nv.reservedSmem.offset0,0x4
